	.headerflags	@"EF_CUDA_TEXMODE_UNIFIED EF_CUDA_64BIT_ADDRESS EF_CUDA_ACCELERATORS EF_CUDA_SM90 EF_CUDA_VIRTUAL_SM(EF_CUDA_SM90)"
	.elftype	@"ET_EXEC"


//--------------------- .nv.info                  --------------------------
	.section	.nv.info,"",@"SHT_CUDA_INFO"
	.align	4


	//----- nvinfo : EIATTR_REGCOUNT
	.align		4
        /*0000*/ 	.byte	0x04, 0x2f
        /*0002*/ 	.short	(.L_1 - .L_0)
	.align		4
.L_0:
        /*0004*/ 	.word	index@(triton_poi_fused_eq_gt_lt_maximum_36)
        /*0008*/ 	.word	0x00000016


	//----- nvinfo : EIATTR_MIN_STACK_SIZE
	.align		4
.L_1:
        /*000c*/ 	.byte	0x04, 0x12
        /*000e*/ 	.short	(.L_3 - .L_2)
	.align		4
.L_2:
        /*0010*/ 	.word	index@(triton_poi_fused_eq_gt_lt_maximum_36)
        /*0014*/ 	.word	0x00000000


	//----- nvinfo : EIATTR_FRAME_SIZE
	.align		4
.L_3:
        /*0018*/ 	.byte	0x04, 0x11
        /*001a*/ 	.short	(.L_5 - .L_4)
	.align		4
.L_4:
        /*001c*/ 	.word	index@(triton_poi_fused_eq_gt_lt_maximum_36)
        /*0020*/ 	.word	0x00000000


	//----- nvinfo : EIATTR_MIN_STACK_SIZE
	.align		4
.L_5:
        /*0024*/ 	.byte	0x04, 0x12
        /*0026*/ 	.short	(.L_7 - .L_6)
	.align		4
.L_6:
        /*0028*/ 	.word	index@(triton_poi_fused_eq_gt_lt_maximum_36)
        /*002c*/ 	.word	0x00000000
.L_7:


//--------------------- .nv.info.triton_poi_fused_eq_gt_lt_maximum_36 --------------------------
	.section	.nv.info.triton_poi_fused_eq_gt_lt_maximum_36,"",@"SHT_CUDA_INFO"
	.sectionflags	@""
	.align	4


	//----- nvinfo : EIATTR_CUDA_API_VERSION
	.align		4
        /*0000*/ 	.byte	0x04, 0x37
        /*0002*/ 	.short	(.L_9 - .L_8)
.L_8:
        /*0004*/ 	.word	0x0000007c


	//----- nvinfo : EIATTR_KPARAM_INFO
	.align		4
.L_9:
        /*0008*/ 	.byte	0x04, 0x17
        /*000a*/ 	.short	(.L_11 - .L_10)
.L_10:
        /*000c*/ 	.word	0x00000000
        /*0010*/ 	.short	0x0008
        /*0012*/ 	.short	0x0040
        /*0014*/ 	.byte	0x00, 0xf0, 0x11, 0x00


	//----- nvinfo : EIATTR_KPARAM_INFO
	.align		4
.L_11:
        /*0018*/ 	.byte	0x04, 0x17
        /*001a*/ 	.short	(.L_13 - .L_12)
.L_12:
        /*001c*/ 	.word	0x00000000
        /*0020*/ 	.short	0x0007
        /*0022*/ 	.short	0x0038
        /*0024*/ 	.byte	0x00, 0xf4, 0x21, 0x00


	//----- nvinfo : EIATTR_KPARAM_INFO
	.align		4
.L_13:
        /*0028*/ 	.byte	0x04, 0x17
        /*002a*/ 	.short	(.L_15 - .L_14)
.L_14:
        /*002c*/ 	.word	0x00000000
        /*0030*/ 	.short	0x0006
        /*0032*/ 	.short	0x0030
        /*0034*/ 	.byte	0x00, 0xf4, 0x21, 0x00


	//----- nvinfo : EIATTR_KPARAM_INFO
	.align		4
.L_15:
        /*0038*/ 	.byte	0x04, 0x17
        /*003a*/ 	.short	(.L_17 - .L_16)
.L_16:
        /*003c*/ 	.word	0x00000000
        /*0040*/ 	.short	0x0005
        /*0042*/ 	.short	0x0028
        /*0044*/ 	.byte	0x00, 0xf4, 0x21, 0x00


	//----- nvinfo : EIATTR_KPARAM_INFO
	.align		4
.L_17:
        /*0048*/ 	.byte	0x04, 0x17
        /*004a*/ 	.short	(.L_19 - .L_18)
.L_18:
        /*004c*/ 	.word	0x00000000
        /*0050*/ 	.short	0x0004
        /*0052*/ 	.short	0x0020
        /*0054*/ 	.byte	0x00, 0xf4, 0x21, 0x00


	//----- nvinfo : EIATTR_KPARAM_INFO
	.align		4
.L_19:
        /*0058*/ 	.byte	0x04, 0x17
        /*005a*/ 	.short	(.L_21 - .L_20)
.L_20:
        /*005c*/ 	.word	0x00000000
        /*0060*/ 	.short	0x0003
        /*0062*/ 	.short	0x0018
        /*0064*/ 	.byte	0x00, 0xf4, 0x21, 0x00


	//----- nvinfo : EIATTR_KPARAM_INFO
	.align		4
.L_21:
        /*0068*/ 	.byte	0x04, 0x17
        /*006a*/ 	.short	(.L_23 - .L_22)
.L_22:
        /*006c*/ 	.word	0x00000000
        /*0070*/ 	.short	0x0002
        /*0072*/ 	.short	0x0010
        /*0074*/ 	.byte	0x00, 0xf4, 0x21, 0x00


	//----- nvinfo : EIATTR_KPARAM_INFO
	.align		4
.L_23:
        /*0078*/ 	.byte	0x04, 0x17
        /*007a*/ 	.short	(.L_25 - .L_24)
.L_24:
        /*007c*/ 	.word	0x00000000
        /*0080*/ 	.short	0x0001
        /*0082*/ 	.short	0x0008
        /*0084*/ 	.byte	0x00, 0xf4, 0x21, 0x00


	//----- nvinfo : EIATTR_KPARAM_INFO
	.align		4
.L_25:
        /*0088*/ 	.byte	0x04, 0x17
        /*008a*/ 	.short	(.L_27 - .L_26)
.L_26:
        /*008c*/ 	.word	0x00000000
        /*0090*/ 	.short	0x0000
        /*0092*/ 	.short	0x0000
        /*0094*/ 	.byte	0x00, 0xf4, 0x21, 0x00


	//----- nvinfo : EIATTR_SPARSE_MMA_MASK
	.align		4
.L_27:
        /*0098*/ 	.byte	0x03, 0x50
        /*009a*/ 	.short	0x0000


	//----- nvinfo : EIATTR_MAXREG_COUNT
	.align		4
        /*009c*/ 	.byte	0x03, 0x1b
        /*009e*/ 	.short	0x00ff


	//----- nvinfo : EIATTR_EXIT_INSTR_OFFSETS
	.align		4
        /*00a0*/ 	.byte	0x04, 0x1c
        /*00a2*/ 	.short	(.L_29 - .L_28)


	//   ....[0]....
.L_28:
        /*00a4*/ 	.word	0x00000600


	//   ....[1]....
        /*00a8*/ 	.word	0x00000620


	//----- nvinfo : EIATTR_REQNTID
	.align		4
.L_29:
        /*00ac*/ 	.byte	0x04, 0x10
        /*00ae*/ 	.short	(.L_31 - .L_30)
.L_30:
        /*00b0*/ 	.word	0x00000080
        /*00b4*/ 	.word	0x00000001
        /*00b8*/ 	.word	0x00000001


	//----- nvinfo : EIATTR_CBANK_PARAM_SIZE
	.align		4
.L_31:
        /*00bc*/ 	.byte	0x03, 0x19
        /*00be*/ 	.short	0x0044


	//----- nvinfo : EIATTR_PARAM_CBANK
	.align		4
        /*00c0*/ 	.byte	0x04, 0x0a
        /*00c2*/ 	.short	(.L_33 - .L_32)
	.align		4
.L_32:
        /*00c4*/ 	.word	index@(.nv.constant0.triton_poi_fused_eq_gt_lt_maximum_36)
        /*00c8*/ 	.short	0x0210
        /*00ca*/ 	.short	0x0044


	//----- nvinfo : EIATTR_SW_WAR
	.align		4
.L_33:
        /*00cc*/ 	.byte	0x04, 0x36
        /*00ce*/ 	.short	(.L_35 - .L_34)
.L_34:
        /*00d0*/ 	.word	0x00000008
.L_35:


//--------------------- .nv.callgraph             --------------------------
	.section	.nv.callgraph,"",@"SHT_CUDA_CALLGRAPH"
	.align	4
	.sectionentsize	8
	.align		4
        /*0000*/ 	.word	0x00000000
	.align		4
        /*0004*/ 	.word	0xffffffff
	.align		4
        /*0008*/ 	.word	0x00000000
	.align		4
        /*000c*/ 	.word	0xfffffffe
	.align		4
        /*0010*/ 	.word	0x00000000
	.align		4
        /*0014*/ 	.word	0xfffffffd
	.align		4
        /*0018*/ 	.word	0x00000000
	.align		4
        /*001c*/ 	.word	0xfffffffc


//--------------------- .text.triton_poi_fused_eq_gt_lt_maximum_36 --------------------------
	.section	.text.triton_poi_fused_eq_gt_lt_maximum_36,"ax",@progbits
	.align	128
        .global         triton_poi_fused_eq_gt_lt_maximum_36
        .type           triton_poi_fused_eq_gt_lt_maximum_36,@function
        .size           triton_poi_fused_eq_gt_lt_maximum_36,(.L_x_1 - triton_poi_fused_eq_gt_lt_maximum_36)
        .other          triton_poi_fused_eq_gt_lt_maximum_36,@"STO_CUDA_ENTRY STV_DEFAULT"
triton_poi_fused_eq_gt_lt_maximum_36:
.text.triton_poi_fused_eq_gt_lt_maximum_36:
[----:B------:R-:W0:Y:S02]  /*0000*/  LDC R1, c[0x0][0x28] ;  /* 0x00000a00ff017b82 */ /* 0x000e240000000800 */
[----:B------:R-:W1:Y:S01]  /*0010*/  S2R R0, SR_TID.X ;  /* 0x0000000000007919 */ /* 0x000e620000002100 */
[----:B------:R-:W2:Y:S01]  /*0020*/  LDC.64 R4, c[0x0][0x210] ;  /* 0x00008400ff047b82 */ /* 0x000ea20000000a00 */
[----:B------:R-:W-:Y:S01]  /*0030*/  ULDC.64 UR4, c[0x0][0x208] ;  /* 0x0000820000047ab9 */ /* 0x000fe20000000a00 */
[----:B------:R-:W-:Y:S01]  /*0040*/  ULDC.64 UR6, c[0x0][0x220] ;  /* 0x0000880000067ab9 */ /* 0x000fe20000000a00 */
[----:B------:R-:W3:Y:S01]  /*0050*/  S2R R3, SR_CTAID.X ;  /* 0x0000000000037919 */ /* 0x000ee20000002500 */
[----:B------:R-:W-:Y:S01]  /*0060*/  ULDC.64 UR8, c[0x0][0x238] ;  /* 0x00008e0000087ab9 */ /* 0x000fe20000000a00 */
[----:B------:R-:W-:Y:S01]  /*0070*/  ULDC.64 UR10, c[0x0][0x240] ;  /* 0x00009000000a7ab9 */ /* 0x000fe20000000a00 */
[----:B-1----:R-:W-:-:S05]  /*0080*/  IMAD.SHL.U32 R0, R0, 0x2, RZ ;  /* 0x0000000200007824 */ /* 0x002fca00078e00ff */
[----:B------:R-:W-:-:S05]  /*0090*/  LOP3.LUT R0, R0, 0xfe, RZ, 0xc0, !PT ;  /* 0x000000fe00007812 */ /* 0x000fca00078ec0ff */
[----:B---3--:R-:W-:-:S05]  /*00a0*/  IMAD R0, R3, 0x100, R0 ;  /* 0x0000010003007824 */ /* 0x008fca00078e0200 */
[----:B------:R-:W-:Y:S02]  /*00b0*/  SHF.R.S32.HI R3, RZ, 0x1f, R0 ;  /* 0x0000001fff037819 */ /* 0x000fe40000011400 */
[----:B------:R-:W-:Y:S02]  /*00c0*/  ISETP.GE.AND P0, PT, R0, 0x400, PT ;  /* 0x000004000000780c */ /* 0x000fe40003f06270 */
[----:B------:R-:W-:Y:S02]  /*00d0*/  LEA.HI R6, R3, R0, RZ, 0x8 ;  /* 0x0000000003067211 */ /* 0x000fe400078f40ff */
[----:B------:R-:W1:Y:S02]  /*00e0*/  LDC.64 R2, c[0x0][0x218] ;  /* 0x00008600ff027b82 */ /* 0x000e640000000a00 */
[C---:B------:R-:W-:Y:S01]  /*00f0*/  LOP3.LUT R7, R6.reuse, 0xffffff00, RZ, 0xc0, !PT ;  /* 0xffffff0006077812 */ /* 0x040fe200078ec0ff */
[----:B------:R-:W-:-:S05]  /*0100*/  IMAD.SHL.U32 R8, R6, 0x4, RZ ;  /* 0x0000000406087824 */ /* 0x000fca00078e00ff */
[----:B------:R-:W-:-:S04]  /*0110*/  LOP3.LUT R8, R8, 0xfffffc00, RZ, 0xc0, !PT ;  /* 0xfffffc0008087812 */ /* 0x000fc800078ec0ff */
[----:B------:R-:W-:Y:S02]  /*0120*/  IADD3 R15, R8, R0, -R7 ;  /* 0x00000000080f7210 */ /* 0x000fe40007ffe807 */
[----:B------:R-:W-:Y:S02]  /*0130*/  CS2R R8, SRZ ;  /* 0x0000000000087805 */ /* 0x000fe4000001ff00 */
[----:B------:R-:W-:Y:S01]  /*0140*/  CS2R R6, SRZ ;  /* 0x0000000000067805 */ /* 0x000fe2000001ff00 */
[C---:B------:R-:W-:Y:S02]  /*0150*/  VIADD R13, R15.reuse, 0x100 ;  /* 0x000001000f0d7836 */ /* 0x040fe40000000000 */
[----:B--2---:R-:W-:-:S04]  /*0160*/  IMAD.WIDE R10, R15, 0x4, R4 ;  /* 0x000000040f0a7825 */ /* 0x004fc800078e0204 */
[----:B------:R-:W-:Y:S01]  /*0170*/  IMAD.WIDE R12, R13, 0x4, R4 ;  /* 0x000000040d0c7825 */ /* 0x000fe200078e0204 */
[----:B------:R-:W2:Y:S04]  /*0180*/  @!P0 LDG.E.64 R8, desc[UR4][R10.64] ;  /* 0x000000040a088981 */ /* 0x000ea8000c1e1b00 */
[----:B-1----:R-:W2:Y:S04]  /*0190*/  LDG.E R16, desc[UR4][R2.64] ;  /* 0x0000000402107981 */ /* 0x002ea8000c1e1900 */
[----:B------:R-:W3:Y:S04]  /*01a0*/  @!P0 LDG.E.64 R6, desc[UR4][R12.64] ;  /* 0x000000040c068981 */ /* 0x000ee8000c1e1b00 */
[----:B------:R-:W3:Y:S01]  /*01b0*/  LDG.E R17, desc[UR4][R2.64+0x4] ;  /* 0x0000040402117981 */ /* 0x000ee2000c1e1900 */
[----:B------:R-:W-:-:S03]  /*01c0*/  VIADD R15, R15, 0x200 ;  /* 0x000002000f0f7836 */ /* 0x000fc60000000000 */
[----:B------:R1:W4:Y:S01]  /*01d0*/  LDG.E R18, desc[UR4][R2.64+0x8] ;  /* 0x0000080402127981 */ /* 0x000322000c1e1900 */
[----:B------:R-:W-:Y:S01]  /*01e0*/  IMAD.WIDE R14, R15, 0x4, R4 ;  /* 0x000000040f0e7825 */ /* 0x000fe200078e0204 */
[----:B------:R-:W-:-:S06]  /*01f0*/  CS2R R4, SRZ ;  /* 0x0000000000047805 */ /* 0x000fcc000001ff00 */
[----:B------:R-:W4:Y:S01]  /*0200*/  @!P0 LDG.E.64 R4, desc[UR4][R14.64] ;  /* 0x000000040e048981 */ /* 0x000f22000c1e1b00 */
[C---:B--2---:R-:W-:Y:S01]  /*0210*/  FADD R19, R16.reuse, R8 ;  /* 0x0000000810137221 */ /* 0x044fe20000000000 */
[----:B------:R-:W-:Y:S01]  /*0220*/  FADD R9, R16, R9 ;  /* 0x0000000910097221 */ /* 0x000fe20000000000 */
[C---:B---3--:R-:W-:Y:S01]  /*0230*/  FADD R10, R17.reuse, R6 ;  /* 0x00000006110a7221 */ /* 0x048fe20000000000 */
[----:B------:R-:W-:-:S04]  /*0240*/  FADD R8, R17, R7 ;  /* 0x0000000711087221 */ /* 0x000fc80000000000 */
[----:B------:R-:W-:Y:S02]  /*0250*/  FSETP.GT.AND P1, PT, R19, R10, PT ;  /* 0x0000000a1300720b */ /* 0x000fe40003f24000 */
[----:B------:R-:W-:Y:S02]  /*0260*/  FSETP.GT.AND P2, PT, R9, R8, PT ;  /* 0x000000080900720b */ /* 0x000fe40003f44000 */
[C---:B------:R-:W-:Y:S02]  /*0270*/  FSETP.NAN.AND P6, PT, R19.reuse, R19, PT ;  /* 0x000000131300720b */ /* 0x040fe40003fc8000 */
[----:B------:R-:W-:Y:S02]  /*0280*/  FSEL R6, R19, R10, P1 ;  /* 0x0000000a13067208 */ /* 0x000fe40000800000 */
[C---:B------:R-:W-:Y:S02]  /*0290*/  FSETP.NAN.AND P3, PT, R9.reuse, R9, PT ;  /* 0x000000090900720b */ /* 0x040fe40003f68000 */
[----:B-1----:R-:W-:-:S02]  /*02a0*/  FSEL R2, R9, R8, P2 ;  /* 0x0000000809027208 */ /* 0x002fc40001000000 */
[----:B------:R-:W-:Y:S02]  /*02b0*/  FSEL R7, R19, R6, P6 ;  /* 0x0000000613077208 */ /* 0x000fe40003000000 */
[CC--:B------:R-:W-:Y:S02]  /*02c0*/  FSETP.NEU.AND P4, PT, R9.reuse, R8.reuse, PT ;  /* 0x000000080900720b */ /* 0x0c0fe40003f8d000 */
[C---:B------:R-:W-:Y:S02]  /*02d0*/  FSETP.GEU.AND P5, PT, R9.reuse, R8, PT ;  /* 0x000000080900720b */ /* 0x040fe40003fae000 */
[----:B------:R-:W-:Y:S02]  /*02e0*/  FSETP.NEU.AND P6, PT, R10, R19, PT ;  /* 0x000000130a00720b */ /* 0x000fe40003fcd000 */
[----:B------:R-:W-:Y:S01]  /*02f0*/  FSEL R8, R9, R2, P3 ;  /* 0x0000000209087208 */ /* 0x000fe20001800000 */
[C---:B----4-:R-:W-:Y:S01]  /*0300*/  FADD R4, R18.reuse, R4 ;  /* 0x0000000412047221 */ /* 0x050fe20000000000 */
[----:B------:R-:W-:Y:S01]  /*0310*/  FSETP.GEU.AND P3, PT, R19, R10, PT ;  /* 0x0000000a1300720b */ /* 0x000fe20003f6e000 */
[----:B------:R-:W-:Y:S01]  /*0320*/  FADD R5, R18, R5 ;  /* 0x0000000512057221 */ /* 0x000fe20000000000 */
[----:B------:R-:W-:-:S02]  /*0330*/  SEL R2, RZ, 0x1, P6 ;  /* 0x00000001ff027807 */ /* 0x000fc40003000000 */
[----:B------:R-:W-:Y:S02]  /*0340*/  SEL R3, RZ, 0x100, P4 ;  /* 0x00000100ff037807 */ /* 0x000fe40002000000 */
[----:B------:R-:W-:Y:S02]  /*0350*/  SEL R6, RZ, 0x1, !P1 ;  /* 0x00000001ff067807 */ /* 0x000fe40004800000 */
[----:B------:R-:W-:Y:S02]  /*0360*/  SEL R9, RZ, 0x100, !P2 ;  /* 0x00000100ff097807 */ /* 0x000fe40005000000 */
[----:B------:R-:W-:Y:S02]  /*0370*/  SEL R10, RZ, 0x1, P3 ;  /* 0x00000001ff0a7807 */ /* 0x000fe40001800000 */
[----:B------:R-:W-:Y:S01]  /*0380*/  SEL R11, RZ, 0x100, P5 ;  /* 0x00000100ff0b7807 */ /* 0x000fe20002800000 */
[----:B------:R-:W-:Y:S01]  /*0390*/  IMAD.IADD R2, R2, 0x1, R3 ;  /* 0x0000000102027824 */ /* 0x000fe200078e0203 */
[----:B------:R-:W-:-:S02]  /*03a0*/  FSETP.NEU.AND P3, PT, R7, R4, PT ;  /* 0x000000040700720b */ /* 0x000fc40003f6d000 */
[-C--:B------:R-:W-:Y:S01]  /*03b0*/  FSETP.NEU.AND P4, PT, R8, R5.reuse, PT ;  /* 0x000000050800720b */ /* 0x080fe20003f8d000 */
[----:B------:R-:W-:Y:S01]  /*03c0*/  IMAD.IADD R3, R6, 0x1, R9 ;  /* 0x0000000106037824 */ /* 0x000fe200078e0209 */
[CC--:B------:R-:W-:Y:S01]  /*03d0*/  FSETP.GT.AND P2, PT, R7.reuse, R4.reuse, PT ;  /* 0x000000040700720b */ /* 0x0c0fe20003f44000 */
[----:B------:R-:W-:Y:S01]  /*03e0*/  IMAD.IADD R6, R10, 0x1, R11 ;  /* 0x000000010a067824 */ /* 0x000fe200078e020b */
[----:B------:R-:W-:Y:S02]  /*03f0*/  FSETP.GEU.AND P1, PT, R7, R4, PT ;  /* 0x000000040700720b */ /* 0x000fe40003f2e000 */
[----:B------:R-:W-:Y:S02]  /*0400*/  SEL R7, RZ, 0x1, P3 ;  /* 0x00000001ff077807 */ /* 0x000fe40001800000 */
[----:B------:R-:W-:Y:S02]  /*0410*/  SEL R10, RZ, 0x100, P4 ;  /* 0x00000100ff0a7807 */ /* 0x000fe40002000000 */
[----:B------:R-:W-:-:S02]  /*0420*/  FSETP.GT.AND P4, PT, R8, R5, PT ;  /* 0x000000050800720b */ /* 0x000fc40003f84000 */
[----:B------:R-:W-:Y:S01]  /*0430*/  SHF.R.S32.HI R16, RZ, 0x1f, R0 ;  /* 0x0000001fff107819 */ /* 0x000fe20000011400 */
[----:B------:R-:W-:Y:S01]  /*0440*/  IMAD.IADD R17, R7, 0x1, R10 ;  /* 0x0000000107117824 */ /* 0x000fe200078e020a */
[----:B------:R-:W-:Y:S02]  /*0450*/  IADD3 R4, P3, R0, UR6, RZ ;  /* 0x0000000600047c10 */ /* 0x000fe4000ff7e0ff */
[----:B------:R-:W-:Y:S02]  /*0460*/  FSETP.GEU.AND P5, PT, R8, R5, PT ;  /* 0x000000050800720b */ /* 0x000fe40003fae000 */
[----:B------:R-:W-:Y:S02]  /*0470*/  SEL R7, RZ, 0x1, !P2 ;  /* 0x00000001ff077807 */ /* 0x000fe40005000000 */
[----:B------:R-:W-:Y:S02]  /*0480*/  SEL R8, RZ, 0x100, !P4 ;  /* 0x00000100ff087807 */ /* 0x000fe40006000000 */
[----:B------:R-:W-:Y:S01]  /*0490*/  IADD3.X R5, R16, UR7, RZ, P3, !PT ;  /* 0x0000000710057c10 */ /* 0x000fe20009ffe4ff */
[----:B------:R-:W-:Y:S01]  /*04a0*/  ULDC.64 UR6, c[0x0][0x228] ;  /* 0x00008a0000067ab9 */ /* 0x000fe20000000a00 */
[----:B------:R-:W-:Y:S01]  /*04b0*/  SEL R9, RZ, 0x1, P1 ;  /* 0x00000001ff097807 */ /* 0x000fe20000800000 */
[----:B------:R-:W-:Y:S01]  /*04c0*/  IMAD.IADD R7, R7, 0x1, R8 ;  /* 0x0000000107077824 */ /* 0x000fe200078e0208 */
[----:B------:R-:W-:-:S02]  /*04d0*/  SEL R10, RZ, 0x100, P5 ;  /* 0x00000100ff0a7807 */ /* 0x000fc40002800000 */
[----:B------:R-:W-:-:S03]  /*04e0*/  IADD3 R8, P1, R0, UR6, RZ ;  /* 0x0000000600087c10 */ /* 0x000fc6000ff3e0ff */
[----:B------:R-:W-:Y:S01]  /*04f0*/  IMAD.IADD R19, R9, 0x1, R10 ;  /* 0x0000000109137824 */ /* 0x000fe200078e020a */
[----:B------:R-:W-:Y:S01]  /*0500*/  IADD3.X R9, R16, UR7, RZ, P1, !PT ;  /* 0x0000000710097c10 */ /* 0x000fe20008ffe4ff */
[----:B------:R-:W-:Y:S01]  /*0510*/  ULDC.64 UR6, c[0x0][0x230] ;  /* 0x00008c0000067ab9 */ /* 0x000fe20000000a00 */
[----:B------:R-:W-:Y:S02]  /*0520*/  IADD3 R12, P2, R0, UR8, RZ ;  /* 0x00000008000c7c10 */ /* 0x000fe4000ff5e0ff */
[----:B------:R-:W-:Y:S02]  /*0530*/  IADD3 R10, P1, R0, UR6, RZ ;  /* 0x00000006000a7c10 */ /* 0x000fe4000ff3e0ff */
[----:B------:R-:W-:Y:S02]  /*0540*/  IADD3 R14, P3, R0, UR10, RZ ;  /* 0x0000000a000e7c10 */ /* 0x000fe4000ff7e0ff */
[----:B------:R-:W-:Y:S01]  /*0550*/  IADD3.X R11, R16, UR7, RZ, P1, !PT ;  /* 0x00000007100b7c10 */ /* 0x000fe20008ffe4ff */
[----:B------:R-:W-:Y:S01]  /*0560*/  ULDC.64 UR6, c[0x0][0x248] ;  /* 0x0000920000067ab9 */ /* 0x000fe20000000a00 */
[----:B------:R-:W-:Y:S01]  /*0570*/  IADD3.X R13, R16, UR9, RZ, P2, !PT ;  /* 0x00000009100d7c10 */ /* 0x000fe200097fe4ff */
[----:B------:R1:W-:Y:S01]  /*0580*/  @!P0 STG.E.U16 desc[UR4][R4.64], R17 ;  /* 0x0000001104008986 */ /* 0x0003e2000c101504 */
[----:B------:R-:W-:-:S03]  /*0590*/  IADD3.X R15, R16, UR11, RZ, P3, !PT ;  /* 0x0000000b100f7c10 */ /* 0x000fc60009ffe4ff */
[----:B------:R2:W-:Y:S04]  /*05a0*/  @!P0 STG.E.U16 desc[UR4][R8.64], R7 ;  /* 0x0000000708008986 */ /* 0x0005e8000c101504 */
[----:B------:R2:W-:Y:S01]  /*05b0*/  @!P0 STG.E.U16 desc[UR4][R10.64], R19 ;  /* 0x000000130a008986 */ /* 0x0005e2000c101504 */
[----:B-1----:R-:W-:-:S03]  /*05c0*/  IADD3 R4, P1, R0, UR6, RZ ;  /* 0x0000000600047c10 */ /* 0x002fc6000ff3e0ff */
[----:B------:R2:W-:Y:S01]  /*05d0*/  @!P0 STG.E.U16 desc[UR4][R12.64], R2 ;  /* 0x000000020c008986 */ /* 0x0005e2000c101504 */
[----:B------:R-:W-:-:S03]  /*05e0*/  IADD3.X R5, R16, UR7, RZ, P1, !PT ;  /* 0x0000000710057c10 */ /* 0x000fc60008ffe4ff */
[----:B------:R2:W-:Y:S01]  /*05f0*/  @!P0 STG.E.U16 desc[UR4][R14.64], R3 ;  /* 0x000000030e008986 */ /* 0x0005e2000c101504 */
[----:B------:R-:W-:Y:S05]  /*0600*/  @P0 EXIT ;  /* 0x000000000000094d */ /* 0x000fea0003800000 */
[----:B------:R-:W-:Y:S01]  /*0610*/  STG.E.U16 desc[UR4][R4.64], R6 ;  /* 0x0000000604007986 */ /* 0x000fe2000c101504 */
[----:B------:R-:W-:Y:S05]  /*0620*/  EXIT ;  /* 0x000000000000794d */ /* 0x000fea0003800000 */
.L_x_0:
[----:B------:R-:W-:-:S00]  /*0630*/  BRA `(.L_x_0) ;  /* 0xfffffffc00fc7947 */ /* 0x000fc0000383ffff */
[----:B------:R-:W-:-:S00]  /*0640*/  NOP ;  /* 0x0000000000007918 */ /* 0x000fc00000000000 */
        /* <DEDUP_REMOVED lines=11> */
.L_x_1:


//--------------------- .nv.constant0.triton_poi_fused_eq_gt_lt_maximum_36 --------------------------
	.section	.nv.constant0.triton_poi_fused_eq_gt_lt_maximum_36,"a",@progbits
	.sectionflags	@""
	.align	4
.nv.constant0.triton_poi_fused_eq_gt_lt_maximum_36:
	.zero		596
